//
// Generated by NVIDIA NVVM Compiler
//
// Compiler Build ID: CL-36424714
// Cuda compilation tools, release 13.0, V13.0.88
// Based on NVVM 20.0.0
//

.version 9.0
.target sm_100
.address_size 64

	// .globl	_Z4funcPiS_S_i

.visible .entry _Z4funcPiS_S_i(
	.param .u64 .ptr .align 1 _Z4funcPiS_S_i_param_0,
	.param .u64 .ptr .align 1 _Z4funcPiS_S_i_param_1,
	.param .u64 .ptr .align 1 _Z4funcPiS_S_i_param_2,
	.param .u32 _Z4funcPiS_S_i_param_3
)
{
	.reg .pred 	%p<2>;
	.reg .b32 	%r<9>;
	.reg .b64 	%rd<11>;

	ld.param.u64 	%rd1, [_Z4funcPiS_S_i_param_0];
	ld.param.u64 	%rd2, [_Z4funcPiS_S_i_param_1];
	ld.param.u64 	%rd3, [_Z4funcPiS_S_i_param_2];
	ld.param.u32 	%r2, [_Z4funcPiS_S_i_param_3];
	mov.u32 	%r3, %ctaid.x;
	mov.u32 	%r4, %ntid.x;
	mov.u32 	%r5, %tid.x;
	mad.lo.s32 	%r1, %r3, %r4, %r5;
	setp.ge.s32 	%p1, %r1, %r2;
	@%p1 bra 	$L__BB0_2;
	cvta.to.global.u64 	%rd4, %rd1;
	cvta.to.global.u64 	%rd5, %rd2;
	cvta.to.global.u64 	%rd6, %rd3;
	mul.wide.s32 	%rd7, %r1, 4;
	add.s64 	%rd8, %rd4, %rd7;
	ld.global.u32 	%r6, [%rd8];
	add.s64 	%rd9, %rd5, %rd7;
	ld.global.u32 	%r7, [%rd9];
	add.s32 	%r8, %r7, %r6;
	add.s64 	%rd10, %rd6, %rd7;
	st.global.u32 	[%rd10], %r8;
$L__BB0_2:
	ret;

}


// ===== COMPILED SASS (sm_100) =====

	.target	sm_100

	.elftype	@"ET_EXEC"


//--------------------- .note.nv.tkinfo           --------------------------
	.section	.note.nv.tkinfo,"",@"SHT_NOTE"
	.sectionflags	@"SHF_NOTE_NV_TKINFO"
	.tkinfo
        /*0018*/ 	.word	0x00000002
        /*0030*/ 	.string	""
        /*0030*/ 	.string	"ptxas"
        /*0030*/ 	.string	"Cuda compilation tools, release 13.0, V13.0.88"
        /*0030*/ 	.string	"Build cuda_13.0.r13.0/compiler.36424714_0"
        /*0030*/ 	.string	"-arch sm_100 -m 64 "



//--------------------- .note.nv.cuinfo           --------------------------
	.section	.note.nv.cuinfo,"",@"SHT_NOTE"
	.sectionflags	@"SHF_NOTE_NV_CUINFO"
        /*0018*/ 	.short	0x0002
        /*001a*/ 	.short	0x0064
        /*001c*/ 	.short	0x0082
	.zero		2


//--------------------- .nv.info                  --------------------------
	.section	.nv.info,"",@"SHT_CUDA_INFO"
	.align	4


	//----- nvinfo : EIATTR_REGCOUNT
	.align		4
        /*0000*/ 	.byte	0x04, 0x2f
        /*0002*/ 	.short	(.L_1 - .L_0)
	.align		4
.L_0:
        /*0004*/ 	.word	index@(_Z4funcPiS_S_i)
        /*0008*/ 	.word	0x0000000c


	//----- nvinfo : EIATTR_FRAME_SIZE
	.align		4
.L_1:
        /*000c*/ 	.byte	0x04, 0x11
        /*000e*/ 	.short	(.L_3 - .L_2)
	.align		4
.L_2:
        /*0010*/ 	.word	index@(_Z4funcPiS_S_i)
        /*0014*/ 	.word	0x00000000


	//----- nvinfo : EIATTR_MIN_STACK_SIZE
	.align		4
.L_3:
        /*0018*/ 	.byte	0x04, 0x12
        /*001a*/ 	.short	(.L_5 - .L_4)
	.align		4
.L_4:
        /*001c*/ 	.word	index@(_Z4funcPiS_S_i)
        /*0020*/ 	.word	0x00000000
.L_5:


//--------------------- .nv.compat                --------------------------
	.section	.nv.compat,"",@"SHT_CUDA_COMPAT_INFO"
	.align	4
        /*0000*/ 	.byte	0x02, 0x09, 0x00, 0x00, 0x02, 0x02, 0x01, 0x00, 0x02, 0x05, 0x05, 0x00, 0x03, 0x07, 0x01, 0x01
        /*0010*/ 	.byte	0x02, 0x03, 0x00, 0x00, 0x02, 0x06, 0x01, 0x00, 0x04, 0x0b, 0x08, 0x00, 0x09, 0x00, 0x00, 0x00
        /*0020*/ 	.byte	0x00, 0x00, 0x00, 0x00


//--------------------- .nv.info._Z4funcPiS_S_i   --------------------------
	.section	.nv.info._Z4funcPiS_S_i,"",@"SHT_CUDA_INFO"
	.sectionflags	@""
	.align	4


	//----- nvinfo : EIATTR_CUDA_API_VERSION
	.align		4
        /*0000*/ 	.byte	0x04, 0x37
        /*0002*/ 	.short	(.L_7 - .L_6)
.L_6:
        /*0004*/ 	.word	0x00000082


	//----- nvinfo : EIATTR_KPARAM_INFO
	.align		4
.L_7:
        /*0008*/ 	.byte	0x04, 0x17
        /*000a*/ 	.short	(.L_9 - .L_8)
.L_8:
        /*000c*/ 	.word	0x00000000
        /*0010*/ 	.short	0x0003
        /*0012*/ 	.short	0x0018
        /*0014*/ 	.byte	0x00, 0xf0, 0x11, 0x00


	//----- nvinfo : EIATTR_KPARAM_INFO
	.align		4
.L_9:
        /*0018*/ 	.byte	0x04, 0x17
        /*001a*/ 	.short	(.L_11 - .L_10)
.L_10:
        /*001c*/ 	.word	0x00000000
        /*0020*/ 	.short	0x0002
        /*0022*/ 	.short	0x0010
        /*0024*/ 	.byte	0x00, 0xf5, 0x21, 0x00


	//----- nvinfo : EIATTR_KPARAM_INFO
	.align		4
.L_11:
        /*0028*/ 	.byte	0x04, 0x17
        /*002a*/ 	.short	(.L_13 - .L_12)
.L_12:
        /*002c*/ 	.word	0x00000000
        /*0030*/ 	.short	0x0001
        /*0032*/ 	.short	0x0008
        /*0034*/ 	.byte	0x00, 0xf5, 0x21, 0x00


	//----- nvinfo : EIATTR_KPARAM_INFO
	.align		4
.L_13:
        /*0038*/ 	.byte	0x04, 0x17
        /*003a*/ 	.short	(.L_15 - .L_14)
.L_14:
        /*003c*/ 	.word	0x00000000
        /*0040*/ 	.short	0x0000
        /*0042*/ 	.short	0x0000
        /*0044*/ 	.byte	0x00, 0xf5, 0x21, 0x00


	//----- nvinfo : EIATTR_SPARSE_MMA_MASK
	.align		4
.L_15:
        /*0048*/ 	.byte	0x03, 0x50
        /*004a*/ 	.short	0x0000


	//----- nvinfo : EIATTR_MAXREG_COUNT
	.align		4
        /*004c*/ 	.byte	0x03, 0x1b
        /*004e*/ 	.short	0x00ff


	//----- nvinfo : EIATTR_MERCURY_ISA_VERSION
	.align		4
        /*0050*/ 	.byte	0x03, 0x5f
        /*0052*/ 	.short	0x0101


	//----- nvinfo : EIATTR_VRC_CTA_INIT_COUNT
	.align		4
        /*0054*/ 	.byte	0x02, 0x4a
	.zero		1
	.zero		1


	//----- nvinfo : EIATTR_EXIT_INSTR_OFFSETS
	.align		4
        /*0058*/ 	.byte	0x04, 0x1c
        /*005a*/ 	.short	(.L_17 - .L_16)


	//   ....[0]....
.L_16:
        /*005c*/ 	.word	0x00000070


	//   ....[1]....
        /*0060*/ 	.word	0x00000130


	//----- nvinfo : EIATTR_CBANK_PARAM_SIZE
	.align		4
.L_17:
        /*0064*/ 	.byte	0x03, 0x19
        /*0066*/ 	.short	0x001c


	//----- nvinfo : EIATTR_PARAM_CBANK
	.align		4
        /*0068*/ 	.byte	0x04, 0x0a
        /*006a*/ 	.short	(.L_19 - .L_18)
	.align		4
.L_18:
        /*006c*/ 	.word	index@(.nv.constant0._Z4funcPiS_S_i)
        /*0070*/ 	.short	0x0380
        /*0072*/ 	.short	0x001c


	//----- nvinfo : EIATTR_SW_WAR
	.align		4
.L_19:
        /*0074*/ 	.byte	0x04, 0x36
        /*0076*/ 	.short	(.L_21 - .L_20)
.L_20:
        /*0078*/ 	.word	0x00000008
.L_21:


//--------------------- .nv.callgraph             --------------------------
	.section	.nv.callgraph,"",@"SHT_CUDA_CALLGRAPH"
	.align	4
	.sectionentsize	8
	.align		4
        /*0000*/ 	.word	0x00000000
	.align		4
        /*0004*/ 	.word	0xffffffff
	.align		4
        /*0008*/ 	.word	0x00000000
	.align		4
        /*000c*/ 	.word	0xfffffffe
	.align		4
        /*0010*/ 	.word	0x00000000
	.align		4
        /*0014*/ 	.word	0xfffffffd
	.align		4
        /*0018*/ 	.word	0x00000000
	.align		4
        /*001c*/ 	.word	0xfffffffc


//--------------------- .text._Z4funcPiS_S_i      --------------------------
	.section	.text._Z4funcPiS_S_i,"ax",@progbits
	.align	128
        .global         _Z4funcPiS_S_i
        .type           _Z4funcPiS_S_i,@function
        .size           _Z4funcPiS_S_i,(.L_x_1 - _Z4funcPiS_S_i)
        .other          _Z4funcPiS_S_i,@"STO_CUDA_ENTRY STV_DEFAULT"
_Z4funcPiS_S_i:
.text._Z4funcPiS_S_i:
[----:B------:R-:W-:Y:S01]  /*0000*/  LDC R1, c[0x0][0x37c] ;  /* 0x0000df00ff017b82 */ /* 0x000fe20000000800 */
[----:B------:R-:W0:Y:S07]  /*0010*/  S2R R0, SR_TID.X ;  /* 0x0000000000007919 */ /* 0x000e2e0000002100 */
[----:B------:R-:W0:Y:S01]  /*0020*/  S2UR UR4, SR_CTAID.X ;  /* 0x00000000000479c3 */ /* 0x000e220000002500 */
[----:B------:R-:W1:Y:S07]  /*0030*/  LDCU UR5, c[0x0][0x398] ;  /* 0x00007300ff0577ac */ /* 0x000e6e0008000800 */
[----:B------:R-:W0:Y:S02]  /*0040*/  LDC R9, c[0x0][0x360] ;  /* 0x0000d800ff097b82 */ /* 0x000e240000000800 */
[----:B0-----:R-:W-:-:S05]  /*0050*/  IMAD R9, R9, UR4, R0 ;  /* 0x0000000409097c24 */ /* 0x001fca000f8e0200 */
[----:B-1----:R-:W-:-:S13]  /*0060*/  ISETP.GE.AND P0, PT, R9, UR5, PT ;  /* 0x0000000509007c0c */ /* 0x002fda000bf06270 */
[----:B------:R-:W-:Y:S05]  /*0070*/  @P0 EXIT ;  /* 0x000000000000094d */ /* 0x000fea0003800000 */
[----:B------:R-:W0:Y:S01]  /*0080*/  LDC.64 R2, c[0x0][0x380] ;  /* 0x0000e000ff027b82 */ /* 0x000e220000000a00 */
[----:B------:R-:W1:Y:S07]  /*0090*/  LDCU.64 UR4, c[0x0][0x358] ;  /* 0x00006b00ff0477ac */ /* 0x000e6e0008000a00 */
[----:B------:R-:W2:Y:S08]  /*00a0*/  LDC.64 R4, c[0x0][0x388] ;  /* 0x0000e200ff047b82 */ /* 0x000eb00000000a00 */
[----:B------:R-:W3:Y:S01]  /*00b0*/  LDC.64 R6, c[0x0][0x390] ;  /* 0x0000e400ff067b82 */ /* 0x000ee20000000a00 */
[----:B0-----:R-:W-:-:S06]  /*00c0*/  IMAD.WIDE R2, R9, 0x4, R2 ;  /* 0x0000000409027825 */ /* 0x001fcc00078e0202 */
[----:B-1----:R-:W4:Y:S01]  /*00d0*/  LDG.E R2, desc[UR4][R2.64] ;  /* 0x0000000402027981 */ /* 0x002f22000c1e1900 */
[----:B--2---:R-:W-:-:S06]  /*00e0*/  IMAD.WIDE R4, R9, 0x4, R4 ;  /* 0x0000000409047825 */ /* 0x004fcc00078e0204 */
[----:B------:R-:W4:Y:S01]  /*00f0*/  LDG.E R5, desc[UR4][R4.64] ;  /* 0x0000000404057981 */ /* 0x000f22000c1e1900 */
[----:B---3--:R-:W-:Y:S01]  /*0100*/  IMAD.WIDE R6, R9, 0x4, R6 ;  /* 0x0000000409067825 */ /* 0x008fe200078e0206 */
[----:B----4-:R-:W-:-:S05]  /*0110*/  IADD3 R9, PT, PT, R2, R5, RZ ;  /* 0x0000000502097210 */ /* 0x010fca0007ffe0ff */
[----:B------:R-:W-:Y:S01]  /*0120*/  STG.E desc[UR4][R6.64], R9 ;  /* 0x0000000906007986 */ /* 0x000fe2000c101904 */
[----:B------:R-:W-:Y:S05]  /*0130*/  EXIT ;  /* 0x000000000000794d */ /* 0x000fea0003800000 */
.L_x_0:
[----:B------:R-:W-:-:S00]  /*0140*/  BRA `(.L_x_0) ;  /* 0xfffffffc00fc7947 */ /* 0x000fc0000383ffff */
[----:B------:R-:W-:-:S00]  /*0150*/  NOP ;  /* 0x0000000000007918 */ /* 0x000fc00000000000 */
        /* <DEDUP_REMOVED lines=10> */
.L_x_1:


//--------------------- .nv.shared.reserved.0     --------------------------
	.section	.nv.shared.reserved.0,"aw",@nobits
	.weak		__nv_reservedSMEM_offset_0_alias
	.size		__nv_reservedSMEM_offset_0_alias, 0, 64
	.other		__nv_reservedSMEM_offset_0_alias,@"STO_CUDA_RESERVED_SHARED STV_DEFAULT"
__nv_reservedSMEM_offset_0_alias:
	.zero		0
	.zero		64


//--------------------- .nv.constant0._Z4funcPiS_S_i --------------------------
	.section	.nv.constant0._Z4funcPiS_S_i,"a",@progbits
	.sectionflags	@""
	.align	4
.nv.constant0._Z4funcPiS_S_i:
	.zero		924


//--------------------- SYMBOLS --------------------------

	.type		.nv.reservedSmem.offset0,@object
	.size		.nv.reservedSmem.offset0,0x4
